//
// Generated by NVIDIA NVVM Compiler
//
// Compiler Build ID: CL-36424714
// Cuda compilation tools, release 13.0, V13.0.88
// Based on NVVM 20.0.0
//

.version 9.0
.target sm_100
.address_size 64

	// .globl	_Z3addmPfS_

.visible .entry _Z3addmPfS_(
	.param .u64 _Z3addmPfS__param_0,
	.param .u64 .ptr .align 1 _Z3addmPfS__param_1,
	.param .u64 .ptr .align 1 _Z3addmPfS__param_2
)
{
	.reg .pred 	%p<3>;
	.reg .b32 	%r<7>;
	.reg .b32 	%f<4>;
	.reg .b64 	%rd<14>;

	ld.param.u64 	%rd7, [_Z3addmPfS__param_0];
	ld.param.u64 	%rd8, [_Z3addmPfS__param_1];
	ld.param.u64 	%rd9, [_Z3addmPfS__param_2];
	mov.u32 	%r2, %ctaid.x;
	mov.u32 	%r1, %ntid.x;
	mov.u32 	%r3, %tid.x;
	mad.lo.s32 	%r4, %r2, %r1, %r3;
	cvt.s64.s32 	%rd13, %r4;
	setp.le.u64 	%p1, %rd7, %rd13;
	@%p1 bra 	$L__BB0_3;
	mov.u32 	%r5, %nctaid.x;
	mul.lo.s32 	%r6, %r1, %r5;
	cvt.s64.s32 	%rd2, %r6;
	cvta.to.global.u64 	%rd3, %rd8;
	cvta.to.global.u64 	%rd4, %rd9;
$L__BB0_2:
	shl.b64 	%rd10, %rd13, 2;
	add.s64 	%rd11, %rd3, %rd10;
	ld.global.f32 	%f1, [%rd11];
	add.s64 	%rd12, %rd4, %rd10;
	ld.global.f32 	%f2, [%rd12];
	add.f32 	%f3, %f1, %f2;
	st.global.f32 	[%rd12], %f3;
	add.s64 	%rd13, %rd13, %rd2;
	setp.lt.u64 	%p2, %rd13, %rd7;
	@%p2 bra 	$L__BB0_2;
$L__BB0_3:
	ret;

}


// ===== COMPILED SASS (sm_100) =====

	.target	sm_100

	.elftype	@"ET_EXEC"


//--------------------- .note.nv.tkinfo           --------------------------
	.section	.note.nv.tkinfo,"",@"SHT_NOTE"
	.sectionflags	@"SHF_NOTE_NV_TKINFO"
	.tkinfo
        /*0018*/ 	.word	0x00000002
        /*0030*/ 	.string	""
        /*0030*/ 	.string	"ptxas"
        /*0030*/ 	.string	"Cuda compilation tools, release 13.0, V13.0.88"
        /*0030*/ 	.string	"Build cuda_13.0.r13.0/compiler.36424714_0"
        /*0030*/ 	.string	"-arch sm_100 -m 64 "



//--------------------- .note.nv.cuinfo           --------------------------
	.section	.note.nv.cuinfo,"",@"SHT_NOTE"
	.sectionflags	@"SHF_NOTE_NV_CUINFO"
        /*0018*/ 	.short	0x0002
        /*001a*/ 	.short	0x0064
        /*001c*/ 	.short	0x0082
	.zero		2


//--------------------- .nv.info                  --------------------------
	.section	.nv.info,"",@"SHT_CUDA_INFO"
	.align	4


	//----- nvinfo : EIATTR_REGCOUNT
	.align		4
        /*0000*/ 	.byte	0x04, 0x2f
        /*0002*/ 	.short	(.L_1 - .L_0)
	.align		4
.L_0:
        /*0004*/ 	.word	index@(_Z3addmPfS_)
        /*0008*/ 	.word	0x0000000c


	//----- nvinfo : EIATTR_FRAME_SIZE
	.align		4
.L_1:
        /*000c*/ 	.byte	0x04, 0x11
        /*000e*/ 	.short	(.L_3 - .L_2)
	.align		4
.L_2:
        /*0010*/ 	.word	index@(_Z3addmPfS_)
        /*0014*/ 	.word	0x00000000


	//----- nvinfo : EIATTR_MIN_STACK_SIZE
	.align		4
.L_3:
        /*0018*/ 	.byte	0x04, 0x12
        /*001a*/ 	.short	(.L_5 - .L_4)
	.align		4
.L_4:
        /*001c*/ 	.word	index@(_Z3addmPfS_)
        /*0020*/ 	.word	0x00000000
.L_5:


//--------------------- .nv.compat                --------------------------
	.section	.nv.compat,"",@"SHT_CUDA_COMPAT_INFO"
	.align	4
        /*0000*/ 	.byte	0x02, 0x09, 0x00, 0x00, 0x02, 0x02, 0x01, 0x00, 0x02, 0x05, 0x05, 0x00, 0x03, 0x07, 0x01, 0x01
        /*0010*/ 	.byte	0x02, 0x03, 0x00, 0x00, 0x02, 0x06, 0x01, 0x00, 0x04, 0x0b, 0x08, 0x00, 0x09, 0x00, 0x00, 0x00
        /*0020*/ 	.byte	0x00, 0x00, 0x00, 0x00


//--------------------- .nv.info._Z3addmPfS_      --------------------------
	.section	.nv.info._Z3addmPfS_,"",@"SHT_CUDA_INFO"
	.sectionflags	@""
	.align	4


	//----- nvinfo : EIATTR_CUDA_API_VERSION
	.align		4
        /*0000*/ 	.byte	0x04, 0x37
        /*0002*/ 	.short	(.L_7 - .L_6)
.L_6:
        /*0004*/ 	.word	0x00000082


	//----- nvinfo : EIATTR_KPARAM_INFO
	.align		4
.L_7:
        /*0008*/ 	.byte	0x04, 0x17
        /*000a*/ 	.short	(.L_9 - .L_8)
.L_8:
        /*000c*/ 	.word	0x00000000
        /*0010*/ 	.short	0x0002
        /*0012*/ 	.short	0x0010
        /*0014*/ 	.byte	0x00, 0xf5, 0x21, 0x00


	//----- nvinfo : EIATTR_KPARAM_INFO
	.align		4
.L_9:
        /*0018*/ 	.byte	0x04, 0x17
        /*001a*/ 	.short	(.L_11 - .L_10)
.L_10:
        /*001c*/ 	.word	0x00000000
        /*0020*/ 	.short	0x0001
        /*0022*/ 	.short	0x0008
        /*0024*/ 	.byte	0x00, 0xf5, 0x21, 0x00


	//----- nvinfo : EIATTR_KPARAM_INFO
	.align		4
.L_11:
        /*0028*/ 	.byte	0x04, 0x17
        /*002a*/ 	.short	(.L_13 - .L_12)
.L_12:
        /*002c*/ 	.word	0x00000000
        /*0030*/ 	.short	0x0000
        /*0032*/ 	.short	0x0000
        /*0034*/ 	.byte	0x00, 0xf0, 0x21, 0x00


	//----- nvinfo : EIATTR_SPARSE_MMA_MASK
	.align		4
.L_13:
        /*0038*/ 	.byte	0x03, 0x50
        /*003a*/ 	.short	0x0000


	//----- nvinfo : EIATTR_MAXREG_COUNT
	.align		4
        /*003c*/ 	.byte	0x03, 0x1b
        /*003e*/ 	.short	0x00ff


	//----- nvinfo : EIATTR_MERCURY_ISA_VERSION
	.align		4
        /*0040*/ 	.byte	0x03, 0x5f
        /*0042*/ 	.short	0x0101


	//----- nvinfo : EIATTR_VRC_CTA_INIT_COUNT
	.align		4
        /*0044*/ 	.byte	0x02, 0x4a
	.zero		1
	.zero		1


	//----- nvinfo : EIATTR_EXIT_INSTR_OFFSETS
	.align		4
        /*0048*/ 	.byte	0x04, 0x1c
        /*004a*/ 	.short	(.L_15 - .L_14)


	//   ....[0]....
.L_14:
        /*004c*/ 	.word	0x00000090


	//   ....[1]....
        /*0050*/ 	.word	0x00000200


	//----- nvinfo : EIATTR_CRS_STACK_SIZE
	.align		4
.L_15:
        /*0054*/ 	.byte	0x04, 0x1e
        /*0056*/ 	.short	(.L_17 - .L_16)
.L_16:
        /*0058*/ 	.word	0x00000000


	//----- nvinfo : EIATTR_CBANK_PARAM_SIZE
	.align		4
.L_17:
        /*005c*/ 	.byte	0x03, 0x19
        /*005e*/ 	.short	0x0018


	//----- nvinfo : EIATTR_PARAM_CBANK
	.align		4
        /*0060*/ 	.byte	0x04, 0x0a
        /*0062*/ 	.short	(.L_19 - .L_18)
	.align		4
.L_18:
        /*0064*/ 	.word	index@(.nv.constant0._Z3addmPfS_)
        /*0068*/ 	.short	0x0380
        /*006a*/ 	.short	0x0018


	//----- nvinfo : EIATTR_SW_WAR
	.align		4
.L_19:
        /*006c*/ 	.byte	0x04, 0x36
        /*006e*/ 	.short	(.L_21 - .L_20)
.L_20:
        /*0070*/ 	.word	0x00000008
.L_21:


//--------------------- .nv.callgraph             --------------------------
	.section	.nv.callgraph,"",@"SHT_CUDA_CALLGRAPH"
	.align	4
	.sectionentsize	8
	.align		4
        /*0000*/ 	.word	0x00000000
	.align		4
        /*0004*/ 	.word	0xffffffff
	.align		4
        /*0008*/ 	.word	0x00000000
	.align		4
        /*000c*/ 	.word	0xfffffffe
	.align		4
        /*0010*/ 	.word	0x00000000
	.align		4
        /*0014*/ 	.word	0xfffffffd
	.align		4
        /*0018*/ 	.word	0x00000000
	.align		4
        /*001c*/ 	.word	0xfffffffc


//--------------------- .text._Z3addmPfS_         --------------------------
	.section	.text._Z3addmPfS_,"ax",@progbits
	.align	128
        .global         _Z3addmPfS_
        .type           _Z3addmPfS_,@function
        .size           _Z3addmPfS_,(.L_x_2 - _Z3addmPfS_)
        .other          _Z3addmPfS_,@"STO_CUDA_ENTRY STV_DEFAULT"
_Z3addmPfS_:
.text._Z3addmPfS_:
[----:B------:R-:W-:Y:S01]  /*0000*/  LDC R1, c[0x0][0x37c] ;  /* 0x0000df00ff017b82 */ /* 0x000fe20000000800 */
[----:B------:R-:W0:Y:S07]  /*0010*/  S2R R3, SR_TID.X ;  /* 0x0000000000037919 */ /* 0x000e2e0000002100 */
[----:B------:R-:W0:Y:S01]  /*0020*/  S2UR UR4, SR_CTAID.X ;  /* 0x00000000000479c3 */ /* 0x000e220000002500 */
[----:B------:R-:W1:Y:S07]  /*0030*/  LDCU.64 UR8, c[0x0][0x380] ;  /* 0x00007000ff0877ac */ /* 0x000e6e0008000a00 */
[----:B------:R-:W0:Y:S02]  /*0040*/  LDC R2, c[0x0][0x360] ;  /* 0x0000d800ff027b82 */ /* 0x000e240000000800 */
[----:B0-----:R-:W-:-:S05]  /*0050*/  IMAD R0, R2, UR4, R3 ;  /* 0x0000000402007c24 */ /* 0x001fca000f8e0203 */
[----:B-1----:R-:W-:Y:S02]  /*0060*/  ISETP.GE.U32.AND P0, PT, R0, UR8, PT ;  /* 0x0000000800007c0c */ /* 0x002fe4000bf06070 */
[----:B------:R-:W-:-:S04]  /*0070*/  SHF.R.S32.HI R3, RZ, 0x1f, R0 ;  /* 0x0000001fff037819 */ /* 0x000fc80000011400 */
[----:B------:R-:W-:-:S13]  /*0080*/  ISETP.GE.U32.AND.EX P0, PT, R3, UR9, PT, P0 ;  /* 0x0000000903007c0c */ /* 0x000fda000bf06100 */
[----:B------:R-:W-:Y:S05]  /*0090*/  @P0 EXIT ;  /* 0x000000000000094d */ /* 0x000fea0003800000 */
[----:B------:R-:W0:Y:S01]  /*00a0*/  LDCU UR4, c[0x0][0x370] ;  /* 0x00006e00ff0477ac */ /* 0x000e220008000800 */
[----:B------:R-:W-:Y:S02]  /*00b0*/  IMAD.MOV.U32 R9, RZ, RZ, R0 ;  /* 0x000000ffff097224 */ /* 0x000fe400078e0000 */
[----:B------:R-:W-:Y:S01]  /*00c0*/  IMAD.MOV.U32 R6, RZ, RZ, R3 ;  /* 0x000000ffff067224 */ /* 0x000fe200078e0003 */
[----:B------:R-:W1:Y:S01]  /*00d0*/  LDCU.64 UR6, c[0x0][0x358] ;  /* 0x00006b00ff0677ac */ /* 0x000e620008000a00 */
[----:B------:R-:W2:Y:S01]  /*00e0*/  LDCU.64 UR10, c[0x0][0x388] ;  /* 0x00007100ff0a77ac */ /* 0x000ea20008000a00 */
[----:B------:R-:W3:Y:S01]  /*00f0*/  LDCU.64 UR12, c[0x0][0x390] ;  /* 0x00007200ff0c77ac */ /* 0x000ee20008000a00 */
[----:B0-----:R-:W-:-:S07]  /*0100*/  IMAD R0, R2, UR4, RZ ;  /* 0x0000000402007c24 */ /* 0x001fce000f8e02ff */
.L_x_0:
[C---:B0-----:R-:W-:Y:S01]  /*0110*/  IMAD.SHL.U32 R2, R9.reuse, 0x4, RZ ;  /* 0x0000000409027824 */ /* 0x041fe200078e00ff */
[----:B------:R-:W-:-:S04]  /*0120*/  SHF.L.U64.HI R3, R9, 0x2, R6 ;  /* 0x0000000209037819 */ /* 0x000fc80000010206 */
[C---:B--2---:R-:W-:Y:S02]  /*0130*/  IADD3 R4, P0, PT, R2.reuse, UR10, RZ ;  /* 0x0000000a02047c10 */ /* 0x044fe4000ff1e0ff */
[----:B---3--:R-:W-:Y:S02]  /*0140*/  IADD3 R2, P1, PT, R2, UR12, RZ ;  /* 0x0000000c02027c10 */ /* 0x008fe4000ff3e0ff */
[C---:B------:R-:W-:Y:S02]  /*0150*/  IADD3.X R5, PT, PT, R3.reuse, UR11, RZ, P0, !PT ;  /* 0x0000000b03057c10 */ /* 0x040fe400087fe4ff */
[----:B------:R-:W-:-:S03]  /*0160*/  IADD3.X R3, PT, PT, R3, UR13, RZ, P1, !PT ;  /* 0x0000000d03037c10 */ /* 0x000fc60008ffe4ff */
[----:B-1----:R-:W2:Y:S04]  /*0170*/  LDG.E R4, desc[UR6][R4.64] ;  /* 0x0000000604047981 */ /* 0x002ea8000c1e1900 */
[----:B------:R-:W2:Y:S01]  /*0180*/  LDG.E R7, desc[UR6][R2.64] ;  /* 0x0000000602077981 */ /* 0x000ea2000c1e1900 */
[----:B------:R-:W-:-:S04]  /*0190*/  IADD3 R9, P0, PT, R0, R9, RZ ;  /* 0x0000000900097210 */ /* 0x000fc80007f1e0ff */
[----:B------:R-:W-:Y:S02]  /*01a0*/  LEA.HI.X.SX32 R6, R0, R6, 0x1, P0 ;  /* 0x0000000600067211 */ /* 0x000fe400000f0eff */
[----:B------:R-:W-:-:S04]  /*01b0*/  ISETP.GE.U32.AND P0, PT, R9, UR8, PT ;  /* 0x0000000809007c0c */ /* 0x000fc8000bf06070 */
[----:B------:R-:W-:Y:S01]  /*01c0*/  ISETP.GE.U32.AND.EX P0, PT, R6, UR9, PT, P0 ;  /* 0x0000000906007c0c */ /* 0x000fe2000bf06100 */
[----:B--2---:R-:W-:-:S05]  /*01d0*/  FADD R7, R4, R7 ;  /* 0x0000000704077221 */ /* 0x004fca0000000000 */
[----:B------:R0:W-:Y:S07]  /*01e0*/  STG.E desc[UR6][R2.64], R7 ;  /* 0x0000000702007986 */ /* 0x0001ee000c101906 */
[----:B------:R-:W-:Y:S05]  /*01f0*/  @!P0 BRA `(.L_x_0) ;  /* 0xfffffffc00c48947 */ /* 0x000fea000383ffff */
[----:B------:R-:W-:Y:S05]  /*0200*/  EXIT ;  /* 0x000000000000794d */ /* 0x000fea0003800000 */
.L_x_1:
[----:B------:R-:W-:-:S00]  /*0210*/  BRA `(.L_x_1) ;  /* 0xfffffffc00fc7947 */ /* 0x000fc0000383ffff */
[----:B------:R-:W-:-:S00]  /*0220*/  NOP ;  /* 0x0000000000007918 */ /* 0x000fc00000000000 */
        /* <DEDUP_REMOVED lines=13> */
.L_x_2:


//--------------------- .nv.shared.reserved.0     --------------------------
	.section	.nv.shared.reserved.0,"aw",@nobits
	.weak		__nv_reservedSMEM_offset_0_alias
	.size		__nv_reservedSMEM_offset_0_alias, 0, 64
	.other		__nv_reservedSMEM_offset_0_alias,@"STO_CUDA_RESERVED_SHARED STV_DEFAULT"
__nv_reservedSMEM_offset_0_alias:
	.zero		0
	.zero		64


//--------------------- .nv.constant0._Z3addmPfS_ --------------------------
	.section	.nv.constant0._Z3addmPfS_,"a",@progbits
	.sectionflags	@""
	.align	4
.nv.constant0._Z3addmPfS_:
	.zero		920


//--------------------- SYMBOLS --------------------------

	.type		.nv.reservedSmem.offset0,@object
	.size		.nv.reservedSmem.offset0,0x4
